//
// Generated by NVIDIA NVVM Compiler
//
// Compiler Build ID: CL-36424714
// Cuda compilation tools, release 13.0, V13.0.88
// Based on NVVM 20.0.0
//

.version 9.0
.target sm_100
.address_size 64

	// .globl	_Z4loopi
.extern .func  (.param .b32 func_retval0) vprintf
(
	.param .b64 vprintf_param_0,
	.param .b64 vprintf_param_1
)
;
.global .align 1 .b8 $str[33] = {66, 108, 111, 99, 107, 32, 37, 100, 44, 32, 84, 104, 114, 101, 97, 100, 32, 37, 100, 44, 32, 71, 108, 111, 98, 97, 108, 58, 32, 37, 100, 10};

.visible .entry _Z4loopi(
	.param .u32 _Z4loopi_param_0
)
{
	.local .align 8 .b8 	__local_depot0[16];
	.reg .b64 	%SP;
	.reg .b64 	%SPL;
	.reg .b32 	%r<6>;
	.reg .b64 	%rd<5>;

	mov.u64 	%SPL, __local_depot0;
	cvta.local.u64 	%SP, %SPL;
	add.u64 	%rd1, %SP, 0;
	add.u64 	%rd2, %SPL, 0;
	mov.u32 	%r1, %tid.x;
	mov.u32 	%r2, %ctaid.x;
	mad.lo.s32 	%r3, %r2, %r2, %r1;
	st.local.v2.u32 	[%rd2], {%r1, %r2};
	st.local.u32 	[%rd2+8], %r3;
	mov.u64 	%rd3, $str;
	cvta.global.u64 	%rd4, %rd3;
	{ // callseq 0, 0
	.param .b64 param0;
	st.param.b64 	[param0], %rd4;
	.param .b64 param1;
	st.param.b64 	[param1], %rd1;
	.param .b32 retval0;
	call.uni (retval0), 
	vprintf, 
	(
	param0, 
	param1
	);
	ld.param.b32 	%r4, [retval0];
	} // callseq 0
	ret;

}


// ===== COMPILED SASS (sm_100) =====

	.target	sm_100

	.elftype	@"ET_EXEC"


//--------------------- .note.nv.tkinfo           --------------------------
	.section	.note.nv.tkinfo,"",@"SHT_NOTE"
	.sectionflags	@"SHF_NOTE_NV_TKINFO"
	.tkinfo
        /*0018*/ 	.word	0x00000002
        /*0030*/ 	.string	""
        /*0030*/ 	.string	"ptxas"
        /*0030*/ 	.string	"Cuda compilation tools, release 13.0, V13.0.88"
        /*0030*/ 	.string	"Build cuda_13.0.r13.0/compiler.36424714_0"
        /*0030*/ 	.string	"-arch sm_100 -m 64 "



//--------------------- .note.nv.cuinfo           --------------------------
	.section	.note.nv.cuinfo,"",@"SHT_NOTE"
	.sectionflags	@"SHF_NOTE_NV_CUINFO"
        /*0018*/ 	.short	0x0002
        /*001a*/ 	.short	0x0064
        /*001c*/ 	.short	0x0082
	.zero		2


//--------------------- .nv.info                  --------------------------
	.section	.nv.info,"",@"SHT_CUDA_INFO"
	.align	4


	//----- nvinfo : EIATTR_REGCOUNT
	.align		4
        /*0000*/ 	.byte	0x04, 0x2f
        /*0002*/ 	.short	(.L_2 - .L_1)
	.align		4
.L_1:
        /*0004*/ 	.word	index@(_Z4loopi)
        /*0008*/ 	.word	0x00000018


	//----- nvinfo : EIATTR_FRAME_SIZE
	.align		4
.L_2:
        /*000c*/ 	.byte	0x04, 0x11
        /*000e*/ 	.short	(.L_4 - .L_3)
	.align		4
.L_3:
        /*0010*/ 	.word	index@(_Z4loopi)
        /*0014*/ 	.word	0x00000010


	//----- nvinfo : EIATTR_MIN_STACK_SIZE
	.align		4
.L_4:
        /*0018*/ 	.byte	0x04, 0x12
        /*001a*/ 	.short	(.L_6 - .L_5)
	.align		4
.L_5:
        /*001c*/ 	.word	index@(_Z4loopi)
        /*0020*/ 	.word	0x00000010
.L_6:


//--------------------- .nv.compat                --------------------------
	.section	.nv.compat,"",@"SHT_CUDA_COMPAT_INFO"
	.align	4
        /*0000*/ 	.byte	0x02, 0x09, 0x00, 0x00, 0x02, 0x02, 0x01, 0x00, 0x02, 0x05, 0x05, 0x00, 0x03, 0x07, 0x01, 0x01
        /*0010*/ 	.byte	0x02, 0x03, 0x00, 0x00, 0x02, 0x06, 0x01, 0x00, 0x04, 0x0b, 0x08, 0x00, 0x09, 0x00, 0x00, 0x00
        /*0020*/ 	.byte	0x00, 0x00, 0x00, 0x00


//--------------------- .nv.info._Z4loopi         --------------------------
	.section	.nv.info._Z4loopi,"",@"SHT_CUDA_INFO"
	.sectionflags	@""
	.align	4


	//----- nvinfo : EIATTR_CUDA_API_VERSION
	.align		4
        /*0000*/ 	.byte	0x04, 0x37
        /*0002*/ 	.short	(.L_8 - .L_7)
.L_7:
        /*0004*/ 	.word	0x00000082


	//----- nvinfo : EIATTR_KPARAM_INFO
	.align		4
.L_8:
        /*0008*/ 	.byte	0x04, 0x17
        /*000a*/ 	.short	(.L_10 - .L_9)
.L_9:
        /*000c*/ 	.word	0x00000000
        /*0010*/ 	.short	0x0000
        /*0012*/ 	.short	0x0000
        /*0014*/ 	.byte	0x00, 0xf0, 0x11, 0x00


	//----- nvinfo : EIATTR_SPARSE_MMA_MASK
	.align		4
.L_10:
        /*0018*/ 	.byte	0x03, 0x50
        /*001a*/ 	.short	0x0000


	//----- nvinfo : EIATTR_MAXREG_COUNT
	.align		4
        /*001c*/ 	.byte	0x03, 0x1b
        /*001e*/ 	.short	0x00ff


	//----- nvinfo : EIATTR_EXTERNS
	.align		4
        /*0020*/ 	.byte	0x04, 0x0f
        /*0022*/ 	.short	(.L_12 - .L_11)


	//   ....[0]....
	.align		4
.L_11:
        /*0024*/ 	.word	index@(vprintf)


	//----- nvinfo : EIATTR_MERCURY_ISA_VERSION
	.align		4
.L_12:
        /*0028*/ 	.byte	0x03, 0x5f
        /*002a*/ 	.short	0x0101


	//----- nvinfo : EIATTR_VRC_CTA_INIT_COUNT
	.align		4
        /*002c*/ 	.byte	0x02, 0x4a
	.zero		1
	.zero		1


	//----- nvinfo : EIATTR_SYSCALL_OFFSETS
	.align		4
        /*0030*/ 	.byte	0x04, 0x46
        /*0032*/ 	.short	(.L_14 - .L_13)


	//   ....[0]....
.L_13:
        /*0034*/ 	.word	0x00000110


	//----- nvinfo : EIATTR_EXIT_INSTR_OFFSETS
	.align		4
.L_14:
        /*0038*/ 	.byte	0x04, 0x1c
        /*003a*/ 	.short	(.L_16 - .L_15)


	//   ....[0]....
.L_15:
        /*003c*/ 	.word	0x00000120


	//----- nvinfo : EIATTR_CBANK_PARAM_SIZE
	.align		4
.L_16:
        /*0040*/ 	.byte	0x03, 0x19
        /*0042*/ 	.short	0x0004


	//----- nvinfo : EIATTR_PARAM_CBANK
	.align		4
        /*0044*/ 	.byte	0x04, 0x0a
        /*0046*/ 	.short	(.L_18 - .L_17)
	.align		4
.L_17:
        /*0048*/ 	.word	index@(.nv.constant0._Z4loopi)
        /*004c*/ 	.short	0x0380
        /*004e*/ 	.short	0x0004


	//----- nvinfo : EIATTR_SW_WAR
	.align		4
.L_18:
        /*0050*/ 	.byte	0x04, 0x36
        /*0052*/ 	.short	(.L_20 - .L_19)
.L_19:
        /*0054*/ 	.word	0x00000008
.L_20:


//--------------------- .nv.callgraph             --------------------------
	.section	.nv.callgraph,"",@"SHT_CUDA_CALLGRAPH"
	.align	4
	.sectionentsize	8
	.align		4
        /*0000*/ 	.word	0x00000000
	.align		4
        /*0004*/ 	.word	0xffffffff
	.align		4
        /*0008*/ 	.word	index@(_Z4loopi)
	.align		4
        /*000c*/ 	.word	index@(vprintf)
	.align		4
        /*0010*/ 	.word	0x00000000
	.align		4
        /*0014*/ 	.word	0xfffffffe
	.align		4
        /*0018*/ 	.word	0x00000000
	.align		4
        /*001c*/ 	.word	0xfffffffd
	.align		4
        /*0020*/ 	.word	0x00000000
	.align		4
        /*0024*/ 	.word	0xfffffffc


//--------------------- .nv.constant4             --------------------------
	.section	.nv.constant4,"a",@progbits
	.align	8
	.align		8
.nv.constant4:
        /*0000*/ 	.dword	vprintf
	.align		8
        /*0008*/ 	.dword	$str


//--------------------- .text._Z4loopi            --------------------------
	.section	.text._Z4loopi,"ax",@progbits
	.align	128
        .global         _Z4loopi
        .type           _Z4loopi,@function
        .size           _Z4loopi,(.L_x_2 - _Z4loopi)
        .other          _Z4loopi,@"STO_CUDA_ENTRY STV_DEFAULT"
_Z4loopi:
.text._Z4loopi:
[----:B------:R-:W0:Y:S01]  /*0000*/  LDC R1, c[0x0][0x37c] ;  /* 0x0000df00ff017b82 */ /* 0x000e220000000800 */
[----:B------:R-:W1:Y:S01]  /*0010*/  S2R R8, SR_TID.X ;  /* 0x0000000000087919 */ /* 0x000e620000002100 */
[----:B------:R-:W-:Y:S01]  /*0020*/  MOV R2, 0x0 ;  /* 0x0000000000027802 */ /* 0x000fe20000000f00 */
[----:B0-----:R-:W-:Y:S01]  /*0030*/  VIADD R1, R1, 0xfffffff0 ;  /* 0xfffffff001017836 */ /* 0x001fe20000000000 */
[----:B------:R-:W0:Y:S01]  /*0040*/  LDCU UR4, c[0x0][0x2f8] ;  /* 0x00005f00ff0477ac */ /* 0x000e220008000800 */
[----:B------:R-:W1:Y:S03]  /*0050*/  S2R R9, SR_CTAID.X ;  /* 0x0000000000097919 */ /* 0x000e660000002500 */
[----:B------:R-:W2:Y:S01]  /*0060*/  LDC.64 R2, c[0x4][R2] ;  /* 0x0100000002027b82 */ /* 0x000ea20000000a00 */
[----:B------:R-:W3:Y:S01]  /*0070*/  LDCU.64 UR6, c[0x4][0x8] ;  /* 0x01000100ff0677ac */ /* 0x000ee20008000a00 */
[----:B------:R-:W4:Y:S01]  /*0080*/  LDCU UR5, c[0x0][0x2fc] ;  /* 0x00005f80ff0577ac */ /* 0x000f220008000800 */
[----:B0-----:R-:W-:Y:S01]  /*0090*/  IADD3 R6, P0, PT, R1, UR4, RZ ;  /* 0x0000000401067c10 */ /* 0x001fe2000ff1e0ff */
[----:B---3--:R-:W-:Y:S01]  /*00a0*/  IMAD.U32 R4, RZ, RZ, UR6 ;  /* 0x00000006ff047e24 */ /* 0x008fe2000f8e00ff */
[----:B------:R-:W-:-:S03]  /*00b0*/  MOV R5, UR7 ;  /* 0x0000000700057c02 */ /* 0x000fc60008000f00 */
[----:B----4-:R-:W-:Y:S02]  /*00c0*/  IMAD.X R7, RZ, RZ, UR5, P0 ;  /* 0x00000005ff077e24 */ /* 0x010fe400080e06ff */
[----:B-1----:R-:W-:Y:S01]  /*00d0*/  IMAD R0, R9, R9, R8 ;  /* 0x0000000909007224 */ /* 0x002fe200078e0208 */
[----:B------:R0:W-:Y:S04]  /*00e0*/  STL.64 [R1], R8 ;  /* 0x0000000801007387 */ /* 0x0001e80000100a00 */
[----:B------:R0:W-:Y:S02]  /*00f0*/  STL [R1+0x8], R0 ;  /* 0x0000080001007387 */ /* 0x0001e40000100800 */
[----:B------:R-:W-:-:S07]  /*0100*/  LEPC R20, `(.L_x_0) ;  /* 0x000000001014794e */ /* 0x000fce0000000000 */
[----:B0-2---:R-:W-:Y:S05]  /*0110*/  CALL.ABS.NOINC R2 ;  /* 0x0000000002007343 */ /* 0x005fea0003c00000 */
.L_x_0:
[----:B------:R-:W-:Y:S05]  /*0120*/  EXIT ;  /* 0x000000000000794d */ /* 0x000fea0003800000 */
.L_x_1:
[----:B------:R-:W-:-:S00]  /*0130*/  BRA `(.L_x_1) ;  /* 0xfffffffc00fc7947 */ /* 0x000fc0000383ffff */
[----:B------:R-:W-:-:S00]  /*0140*/  NOP ;  /* 0x0000000000007918 */ /* 0x000fc00000000000 */
        /* <DEDUP_REMOVED lines=11> */
.L_x_2:


//--------------------- .nv.global.init           --------------------------
	.section	.nv.global.init,"aw",@progbits
.nv.global.init:
	.type		$str,@object
	.size		$str,(.L_0 - $str)
$str:
        /*0000*/ 	.byte	0x42, 0x6c, 0x6f, 0x63, 0x6b, 0x20, 0x25, 0x64, 0x2c, 0x20, 0x54, 0x68, 0x72, 0x65, 0x61, 0x64
        /*0010*/ 	.byte	0x20, 0x25, 0x64, 0x2c, 0x20, 0x47, 0x6c, 0x6f, 0x62, 0x61, 0x6c, 0x3a, 0x20, 0x25, 0x64, 0x0a
        /*0020*/ 	.byte	0x00
.L_0:


//--------------------- .nv.shared.reserved.0     --------------------------
	.section	.nv.shared.reserved.0,"aw",@nobits
	.weak		__nv_reservedSMEM_offset_0_alias
	.size		__nv_reservedSMEM_offset_0_alias, 0, 64
	.other		__nv_reservedSMEM_offset_0_alias,@"STO_CUDA_RESERVED_SHARED STV_DEFAULT"
__nv_reservedSMEM_offset_0_alias:
	.zero		0
	.zero		64


//--------------------- .nv.constant0._Z4loopi    --------------------------
	.section	.nv.constant0._Z4loopi,"a",@progbits
	.sectionflags	@""
	.align	4
.nv.constant0._Z4loopi:
	.zero		900


//--------------------- SYMBOLS --------------------------

	.type		.nv.reservedSmem.offset0,@object
	.size		.nv.reservedSmem.offset0,0x4
	.type		vprintf,@function
